//
// Generated by NVIDIA NVVM Compiler
//
// Compiler Build ID: CL-36424714
// Cuda compilation tools, release 13.0, V13.0.88
// Based on NVVM 20.0.0
//

.version 9.0
.target sm_100
.address_size 64

	// .globl	_Z12matMulSharedPKfS0_Pfiii
// _ZZ12matMulSharedPKfS0_PfiiiE2As has been demoted
// _ZZ12matMulSharedPKfS0_PfiiiE2Bs has been demoted

.visible .entry _Z12matMulSharedPKfS0_Pfiii(
	.param .u64 .ptr .align 1 _Z12matMulSharedPKfS0_Pfiii_param_0,
	.param .u64 .ptr .align 1 _Z12matMulSharedPKfS0_Pfiii_param_1,
	.param .u64 .ptr .align 1 _Z12matMulSharedPKfS0_Pfiii_param_2,
	.param .u32 _Z12matMulSharedPKfS0_Pfiii_param_3,
	.param .u32 _Z12matMulSharedPKfS0_Pfiii_param_4,
	.param .u32 _Z12matMulSharedPKfS0_Pfiii_param_5
)
{
	.reg .pred 	%p<26>;
	.reg .b32 	%r<74>;
	.reg .b32 	%f<181>;
	.reg .b64 	%rd<27>;
	// demoted variable
	.shared .align 4 .b8 _ZZ12matMulSharedPKfS0_PfiiiE2As[1024];
	// demoted variable
	.shared .align 4 .b8 _ZZ12matMulSharedPKfS0_PfiiiE2Bs[1024];
	ld.param.u64 	%rd4, [_Z12matMulSharedPKfS0_Pfiii_param_0];
	ld.param.u64 	%rd5, [_Z12matMulSharedPKfS0_Pfiii_param_1];
	ld.param.u32 	%r33, [_Z12matMulSharedPKfS0_Pfiii_param_3];
	ld.param.u32 	%r34, [_Z12matMulSharedPKfS0_Pfiii_param_4];
	ld.param.u32 	%r35, [_Z12matMulSharedPKfS0_Pfiii_param_5];
	cvta.to.global.u64 	%rd1, %rd5;
	cvta.to.global.u64 	%rd2, %rd4;
	mov.u32 	%r36, %ctaid.x;
	mov.u32 	%r37, %ctaid.y;
	mov.u32 	%r1, %tid.x;
	mov.u32 	%r2, %tid.y;
	shl.b32 	%r38, %r37, 4;
	add.s32 	%r3, %r38, %r2;
	shl.b32 	%r4, %r36, 4;
	add.s32 	%r5, %r4, %r1;
	setp.lt.s32 	%p1, %r34, 1;
	mov.f32 	%f180, 0f00000000;
	@%p1 bra 	$L__BB0_19;
	add.s32 	%r6, %r34, 15;
	mul.lo.s32 	%r7, %r34, %r3;
	shl.b32 	%r40, %r2, 6;
	mov.u32 	%r41, _ZZ12matMulSharedPKfS0_PfiiiE2As;
	add.s32 	%r8, %r41, %r40;
	mov.u32 	%r42, _ZZ12matMulSharedPKfS0_PfiiiE2Bs;
	shl.b32 	%r43, %r1, 2;
	add.s32 	%r10, %r42, %r43;
	add.s32 	%r9, %r10, %r40;
	setp.lt.u32 	%p2, %r34, 17;
	mov.f32 	%f180, 0f00000000;
	mov.b32 	%r73, 0;
	@%p2 bra 	$L__BB0_13;
	shr.u32 	%r45, %r6, 4;
	and.b32  	%r46, %r45, 134217726;
	neg.s32 	%r72, %r46;
	add.s32 	%r47, %r2, 16;
	mad.lo.s32 	%r48, %r35, %r47, %r1;
	add.s32 	%r69, %r48, %r4;
	mad.lo.s32 	%r49, %r2, %r35, %r1;
	add.s32 	%r68, %r49, %r4;
	add.s32 	%r66, %r1, %r7;
	mov.f32 	%f180, 0f00000000;
	mov.b32 	%r71, 16;
	cvt.u64.u32 	%rd10, %r7;
	cvt.u64.u32 	%rd11, %r1;
	mov.u32 	%r67, %r1;
	mov.u32 	%r70, %r2;
$L__BB0_3:
	setp.ge.s32 	%p3, %r3, %r33;
	setp.ge.s32 	%p4, %r67, %r34;
	mov.f32 	%f172, 0f00000000;
	or.pred  	%p5, %p3, %p4;
	@%p5 bra 	$L__BB0_5;
	mul.wide.u32 	%rd6, %r66, 4;
	add.s64 	%rd7, %rd2, %rd6;
	ld.global.f32 	%f172, [%rd7];
$L__BB0_5:
	setp.ge.s32 	%p6, %r5, %r35;
	shl.b32 	%r50, %r1, 2;
	add.s32 	%r51, %r8, %r50;
	st.shared.f32 	[%r51], %f172;
	setp.ge.s32 	%p7, %r70, %r34;
	mov.f32 	%f173, 0f00000000;
	or.pred  	%p8, %p7, %p6;
	@%p8 bra 	$L__BB0_7;
	mul.wide.s32 	%rd8, %r68, 4;
	add.s64 	%rd9, %rd1, %rd8;
	ld.global.f32 	%f173, [%rd9];
$L__BB0_7:
	st.shared.f32 	[%r9], %f173;
	bar.sync 	0;
	ld.shared.f32 	%f27, [%r8];
	ld.shared.f32 	%f28, [%r10];
	fma.rn.f32 	%f29, %f27, %f28, %f180;
	ld.shared.f32 	%f30, [%r8+4];
	ld.shared.f32 	%f31, [%r10+64];
	fma.rn.f32 	%f32, %f30, %f31, %f29;
	ld.shared.f32 	%f33, [%r8+8];
	ld.shared.f32 	%f34, [%r10+128];
	fma.rn.f32 	%f35, %f33, %f34, %f32;
	ld.shared.f32 	%f36, [%r8+12];
	ld.shared.f32 	%f37, [%r10+192];
	fma.rn.f32 	%f38, %f36, %f37, %f35;
	ld.shared.f32 	%f39, [%r8+16];
	ld.shared.f32 	%f40, [%r10+256];
	fma.rn.f32 	%f41, %f39, %f40, %f38;
	ld.shared.f32 	%f42, [%r8+20];
	ld.shared.f32 	%f43, [%r10+320];
	fma.rn.f32 	%f44, %f42, %f43, %f41;
	ld.shared.f32 	%f45, [%r8+24];
	ld.shared.f32 	%f46, [%r10+384];
	fma.rn.f32 	%f47, %f45, %f46, %f44;
	ld.shared.f32 	%f48, [%r8+28];
	ld.shared.f32 	%f49, [%r10+448];
	fma.rn.f32 	%f50, %f48, %f49, %f47;
	ld.shared.f32 	%f51, [%r8+32];
	ld.shared.f32 	%f52, [%r10+512];
	fma.rn.f32 	%f53, %f51, %f52, %f50;
	ld.shared.f32 	%f54, [%r8+36];
	ld.shared.f32 	%f55, [%r10+576];
	fma.rn.f32 	%f56, %f54, %f55, %f53;
	ld.shared.f32 	%f57, [%r8+40];
	ld.shared.f32 	%f58, [%r10+640];
	fma.rn.f32 	%f59, %f57, %f58, %f56;
	ld.shared.f32 	%f60, [%r8+44];
	ld.shared.f32 	%f61, [%r10+704];
	fma.rn.f32 	%f62, %f60, %f61, %f59;
	ld.shared.f32 	%f63, [%r8+48];
	ld.shared.f32 	%f64, [%r10+768];
	fma.rn.f32 	%f65, %f63, %f64, %f62;
	ld.shared.f32 	%f66, [%r8+52];
	ld.shared.f32 	%f67, [%r10+832];
	fma.rn.f32 	%f68, %f66, %f67, %f65;
	ld.shared.f32 	%f69, [%r8+56];
	ld.shared.f32 	%f70, [%r10+896];
	fma.rn.f32 	%f71, %f69, %f70, %f68;
	ld.shared.f32 	%f72, [%r8+60];
	ld.shared.f32 	%f73, [%r10+960];
	fma.rn.f32 	%f6, %f72, %f73, %f71;
	bar.sync 	0;
	add.s32 	%r52, %r67, 16;
	setp.ge.s32 	%p10, %r52, %r34;
	mov.f32 	%f174, 0f00000000;
	or.pred  	%p11, %p3, %p10;
	@%p11 bra 	$L__BB0_9;
	add.s32 	%r53, %r71, -16;
	cvt.u64.u32 	%rd12, %r53;
	add.s64 	%rd13, %rd12, %rd11;
	add.s64 	%rd14, %rd13, %rd10;
	shl.b64 	%rd15, %rd14, 2;
	add.s64 	%rd16, %rd2, %rd15;
	ld.global.f32 	%f174, [%rd16+64];
$L__BB0_9:
	shl.b32 	%r54, %r1, 2;
	add.s32 	%r55, %r8, %r54;
	st.shared.f32 	[%r55], %f174;
	add.s32 	%r56, %r70, 16;
	setp.ge.s32 	%p13, %r56, %r34;
	mov.f32 	%f175, 0f00000000;
	or.pred  	%p14, %p13, %p6;
	@%p14 bra 	$L__BB0_11;
	mul.wide.s32 	%rd17, %r69, 4;
	add.s64 	%rd18, %rd1, %rd17;
	ld.global.f32 	%f175, [%rd18];
$L__BB0_11:
	st.shared.f32 	[%r9], %f175;
	bar.sync 	0;
	ld.shared.f32 	%f75, [%r8];
	ld.shared.f32 	%f76, [%r10];
	fma.rn.f32 	%f77, %f75, %f76, %f6;
	ld.shared.f32 	%f78, [%r8+4];
	ld.shared.f32 	%f79, [%r10+64];
	fma.rn.f32 	%f80, %f78, %f79, %f77;
	ld.shared.f32 	%f81, [%r8+8];
	ld.shared.f32 	%f82, [%r10+128];
	fma.rn.f32 	%f83, %f81, %f82, %f80;
	ld.shared.f32 	%f84, [%r8+12];
	ld.shared.f32 	%f85, [%r10+192];
	fma.rn.f32 	%f86, %f84, %f85, %f83;
	ld.shared.f32 	%f87, [%r8+16];
	ld.shared.f32 	%f88, [%r10+256];
	fma.rn.f32 	%f89, %f87, %f88, %f86;
	ld.shared.f32 	%f90, [%r8+20];
	ld.shared.f32 	%f91, [%r10+320];
	fma.rn.f32 	%f92, %f90, %f91, %f89;
	ld.shared.f32 	%f93, [%r8+24];
	ld.shared.f32 	%f94, [%r10+384];
	fma.rn.f32 	%f95, %f93, %f94, %f92;
	ld.shared.f32 	%f96, [%r8+28];
	ld.shared.f32 	%f97, [%r10+448];
	fma.rn.f32 	%f98, %f96, %f97, %f95;
	ld.shared.f32 	%f99, [%r8+32];
	ld.shared.f32 	%f100, [%r10+512];
	fma.rn.f32 	%f101, %f99, %f100, %f98;
	ld.shared.f32 	%f102, [%r8+36];
	ld.shared.f32 	%f103, [%r10+576];
	fma.rn.f32 	%f104, %f102, %f103, %f101;
	ld.shared.f32 	%f105, [%r8+40];
	ld.shared.f32 	%f106, [%r10+640];
	fma.rn.f32 	%f107, %f105, %f106, %f104;
	ld.shared.f32 	%f108, [%r8+44];
	ld.shared.f32 	%f109, [%r10+704];
	fma.rn.f32 	%f110, %f108, %f109, %f107;
	ld.shared.f32 	%f111, [%r8+48];
	ld.shared.f32 	%f112, [%r10+768];
	fma.rn.f32 	%f113, %f111, %f112, %f110;
	ld.shared.f32 	%f114, [%r8+52];
	ld.shared.f32 	%f115, [%r10+832];
	fma.rn.f32 	%f116, %f114, %f115, %f113;
	ld.shared.f32 	%f117, [%r8+56];
	ld.shared.f32 	%f118, [%r10+896];
	fma.rn.f32 	%f119, %f117, %f118, %f116;
	ld.shared.f32 	%f120, [%r8+60];
	ld.shared.f32 	%f121, [%r10+960];
	fma.rn.f32 	%f180, %f120, %f121, %f119;
	bar.sync 	0;
	add.s32 	%r72, %r72, 2;
	add.s32 	%r71, %r71, 32;
	add.s32 	%r70, %r70, 32;
	shl.b32 	%r57, %r35, 5;
	add.s32 	%r69, %r69, %r57;
	add.s32 	%r68, %r68, %r57;
	add.s32 	%r67, %r67, 32;
	add.s32 	%r66, %r66, 32;
	setp.ne.s32 	%p15, %r72, 0;
	@%p15 bra 	$L__BB0_3;
	and.b32  	%r73, %r6, 2147483616;
$L__BB0_13:
	and.b32  	%r58, %r6, 16;
	setp.eq.s32 	%p16, %r58, 0;
	@%p16 bra 	$L__BB0_19;
	setp.ge.s32 	%p17, %r3, %r33;
	add.s32 	%r59, %r73, %r1;
	add.s32 	%r32, %r73, %r2;
	setp.ge.s32 	%p18, %r59, %r34;
	mov.f32 	%f178, 0f00000000;
	or.pred  	%p19, %p17, %p18;
	@%p19 bra 	$L__BB0_16;
	add.s32 	%r60, %r59, %r7;
	mul.wide.u32 	%rd19, %r60, 4;
	add.s64 	%rd20, %rd2, %rd19;
	ld.global.f32 	%f178, [%rd20];
$L__BB0_16:
	setp.ge.s32 	%p20, %r5, %r35;
	mov.u32 	%r61, %tid.x;
	shl.b32 	%r62, %r61, 2;
	add.s32 	%r63, %r8, %r62;
	st.shared.f32 	[%r63], %f178;
	setp.ge.s32 	%p21, %r32, %r34;
	mov.f32 	%f179, 0f00000000;
	or.pred  	%p22, %p21, %p20;
	@%p22 bra 	$L__BB0_18;
	mad.lo.s32 	%r64, %r32, %r35, %r5;
	mul.wide.s32 	%rd21, %r64, 4;
	add.s64 	%rd22, %rd1, %rd21;
	ld.global.f32 	%f179, [%rd22];
$L__BB0_18:
	st.shared.f32 	[%r9], %f179;
	bar.sync 	0;
	ld.shared.f32 	%f124, [%r8];
	ld.shared.f32 	%f125, [%r10];
	fma.rn.f32 	%f126, %f124, %f125, %f180;
	ld.shared.f32 	%f127, [%r8+4];
	ld.shared.f32 	%f128, [%r10+64];
	fma.rn.f32 	%f129, %f127, %f128, %f126;
	ld.shared.f32 	%f130, [%r8+8];
	ld.shared.f32 	%f131, [%r10+128];
	fma.rn.f32 	%f132, %f130, %f131, %f129;
	ld.shared.f32 	%f133, [%r8+12];
	ld.shared.f32 	%f134, [%r10+192];
	fma.rn.f32 	%f135, %f133, %f134, %f132;
	ld.shared.f32 	%f136, [%r8+16];
	ld.shared.f32 	%f137, [%r10+256];
	fma.rn.f32 	%f138, %f136, %f137, %f135;
	ld.shared.f32 	%f139, [%r8+20];
	ld.shared.f32 	%f140, [%r10+320];
	fma.rn.f32 	%f141, %f139, %f140, %f138;
	ld.shared.f32 	%f142, [%r8+24];
	ld.shared.f32 	%f143, [%r10+384];
	fma.rn.f32 	%f144, %f142, %f143, %f141;
	ld.shared.f32 	%f145, [%r8+28];
	ld.shared.f32 	%f146, [%r10+448];
	fma.rn.f32 	%f147, %f145, %f146, %f144;
	ld.shared.f32 	%f148, [%r8+32];
	ld.shared.f32 	%f149, [%r10+512];
	fma.rn.f32 	%f150, %f148, %f149, %f147;
	ld.shared.f32 	%f151, [%r8+36];
	ld.shared.f32 	%f152, [%r10+576];
	fma.rn.f32 	%f153, %f151, %f152, %f150;
	ld.shared.f32 	%f154, [%r8+40];
	ld.shared.f32 	%f155, [%r10+640];
	fma.rn.f32 	%f156, %f154, %f155, %f153;
	ld.shared.f32 	%f157, [%r8+44];
	ld.shared.f32 	%f158, [%r10+704];
	fma.rn.f32 	%f159, %f157, %f158, %f156;
	ld.shared.f32 	%f160, [%r8+48];
	ld.shared.f32 	%f161, [%r10+768];
	fma.rn.f32 	%f162, %f160, %f161, %f159;
	ld.shared.f32 	%f163, [%r8+52];
	ld.shared.f32 	%f164, [%r10+832];
	fma.rn.f32 	%f165, %f163, %f164, %f162;
	ld.shared.f32 	%f166, [%r8+56];
	ld.shared.f32 	%f167, [%r10+896];
	fma.rn.f32 	%f168, %f166, %f167, %f165;
	ld.shared.f32 	%f169, [%r8+60];
	ld.shared.f32 	%f170, [%r10+960];
	fma.rn.f32 	%f180, %f169, %f170, %f168;
	bar.sync 	0;
$L__BB0_19:
	setp.ge.s32 	%p23, %r3, %r33;
	setp.ge.s32 	%p24, %r5, %r35;
	or.pred  	%p25, %p23, %p24;
	@%p25 bra 	$L__BB0_21;
	ld.param.u64 	%rd26, [_Z12matMulSharedPKfS0_Pfiii_param_2];
	mad.lo.s32 	%r65, %r35, %r3, %r5;
	cvta.to.global.u64 	%rd23, %rd26;
	mul.wide.u32 	%rd24, %r65, 4;
	add.s64 	%rd25, %rd23, %rd24;
	st.global.f32 	[%rd25], %f180;
$L__BB0_21:
	ret;

}


// ===== COMPILED SASS (sm_100) =====

	.target	sm_100

	.elftype	@"ET_EXEC"


//--------------------- .note.nv.tkinfo           --------------------------
	.section	.note.nv.tkinfo,"",@"SHT_NOTE"
	.sectionflags	@"SHF_NOTE_NV_TKINFO"
	.tkinfo
        /*0018*/ 	.word	0x00000002
        /*0030*/ 	.string	""
        /*0030*/ 	.string	"ptxas"
        /*0030*/ 	.string	"Cuda compilation tools, release 13.0, V13.0.88"
        /*0030*/ 	.string	"Build cuda_13.0.r13.0/compiler.36424714_0"
        /*0030*/ 	.string	"-arch sm_100 -m 64 "



//--------------------- .note.nv.cuinfo           --------------------------
	.section	.note.nv.cuinfo,"",@"SHT_NOTE"
	.sectionflags	@"SHF_NOTE_NV_CUINFO"
        /*0018*/ 	.short	0x0002
        /*001a*/ 	.short	0x0064
        /*001c*/ 	.short	0x0082
	.zero		2


//--------------------- .nv.info                  --------------------------
	.section	.nv.info,"",@"SHT_CUDA_INFO"
	.align	4


	//----- nvinfo : EIATTR_REGCOUNT
	.align		4
        /*0000*/ 	.byte	0x04, 0x2f
        /*0002*/ 	.short	(.L_1 - .L_0)
	.align		4
.L_0:
        /*0004*/ 	.word	index@(_Z12matMulSharedPKfS0_Pfiii)
        /*0008*/ 	.word	0x00000020


	//----- nvinfo : EIATTR_FRAME_SIZE
	.align		4
.L_1:
        /*000c*/ 	.byte	0x04, 0x11
        /*000e*/ 	.short	(.L_3 - .L_2)
	.align		4
.L_2:
        /*0010*/ 	.word	index@(_Z12matMulSharedPKfS0_Pfiii)
        /*0014*/ 	.word	0x00000000


	//----- nvinfo : EIATTR_MIN_STACK_SIZE
	.align		4
.L_3:
        /*0018*/ 	.byte	0x04, 0x12
        /*001a*/ 	.short	(.L_5 - .L_4)
	.align		4
.L_4:
        /*001c*/ 	.word	index@(_Z12matMulSharedPKfS0_Pfiii)
        /*0020*/ 	.word	0x00000000
.L_5:


//--------------------- .nv.compat                --------------------------
	.section	.nv.compat,"",@"SHT_CUDA_COMPAT_INFO"
	.align	4
        /*0000*/ 	.byte	0x02, 0x09, 0x00, 0x00, 0x02, 0x02, 0x01, 0x00, 0x02, 0x05, 0x05, 0x00, 0x03, 0x07, 0x01, 0x01
        /*0010*/ 	.byte	0x02, 0x03, 0x00, 0x00, 0x02, 0x06, 0x01, 0x00, 0x04, 0x0b, 0x08, 0x00, 0x09, 0x00, 0x00, 0x00
        /*0020*/ 	.byte	0x00, 0x00, 0x00, 0x00


//--------------------- .nv.info._Z12matMulSharedPKfS0_Pfiii --------------------------
	.section	.nv.info._Z12matMulSharedPKfS0_Pfiii,"",@"SHT_CUDA_INFO"
	.sectionflags	@""
	.align	4


	//----- nvinfo : EIATTR_CUDA_API_VERSION
	.align		4
        /*0000*/ 	.byte	0x04, 0x37
        /*0002*/ 	.short	(.L_7 - .L_6)
.L_6:
        /*0004*/ 	.word	0x00000082


	//----- nvinfo : EIATTR_KPARAM_INFO
	.align		4
.L_7:
        /*0008*/ 	.byte	0x04, 0x17
        /*000a*/ 	.short	(.L_9 - .L_8)
.L_8:
        /*000c*/ 	.word	0x00000000
        /*0010*/ 	.short	0x0005
        /*0012*/ 	.short	0x0020
        /*0014*/ 	.byte	0x00, 0xf0, 0x11, 0x00


	//----- nvinfo : EIATTR_KPARAM_INFO
	.align		4
.L_9:
        /*0018*/ 	.byte	0x04, 0x17
        /*001a*/ 	.short	(.L_11 - .L_10)
.L_10:
        /*001c*/ 	.word	0x00000000
        /*0020*/ 	.short	0x0004
        /*0022*/ 	.short	0x001c
        /*0024*/ 	.byte	0x00, 0xf0, 0x11, 0x00


	//----- nvinfo : EIATTR_KPARAM_INFO
	.align		4
.L_11:
        /*0028*/ 	.byte	0x04, 0x17
        /*002a*/ 	.short	(.L_13 - .L_12)
.L_12:
        /*002c*/ 	.word	0x00000000
        /*0030*/ 	.short	0x0003
        /*0032*/ 	.short	0x0018
        /*0034*/ 	.byte	0x00, 0xf0, 0x11, 0x00


	//----- nvinfo : EIATTR_KPARAM_INFO
	.align		4
.L_13:
        /*0038*/ 	.byte	0x04, 0x17
        /*003a*/ 	.short	(.L_15 - .L_14)
.L_14:
        /*003c*/ 	.word	0x00000000
        /*0040*/ 	.short	0x0002
        /*0042*/ 	.short	0x0010
        /*0044*/ 	.byte	0x00, 0xf5, 0x21, 0x00


	//----- nvinfo : EIATTR_KPARAM_INFO
	.align		4
.L_15:
        /*0048*/ 	.byte	0x04, 0x17
        /*004a*/ 	.short	(.L_17 - .L_16)
.L_16:
        /*004c*/ 	.word	0x00000000
        /*0050*/ 	.short	0x0001
        /*0052*/ 	.short	0x0008
        /*0054*/ 	.byte	0x00, 0xf5, 0x21, 0x00


	//----- nvinfo : EIATTR_KPARAM_INFO
	.align		4
.L_17:
        /*0058*/ 	.byte	0x04, 0x17
        /*005a*/ 	.short	(.L_19 - .L_18)
.L_18:
        /*005c*/ 	.word	0x00000000
        /*0060*/ 	.short	0x0000
        /*0062*/ 	.short	0x0000
        /*0064*/ 	.byte	0x00, 0xf5, 0x21, 0x00


	//----- nvinfo : EIATTR_SPARSE_MMA_MASK
	.align		4
.L_19:
        /*0068*/ 	.byte	0x03, 0x50
        /*006a*/ 	.short	0x0000


	//----- nvinfo : EIATTR_MAXREG_COUNT
	.align		4
        /*006c*/ 	.byte	0x03, 0x1b
        /*006e*/ 	.short	0x00ff


	//----- nvinfo : EIATTR_NUM_BARRIERS
	.align		4
        /*0070*/ 	.byte	0x02, 0x4c
        /*0072*/ 	.byte	0x01
	.zero		1


	//----- nvinfo : EIATTR_MERCURY_ISA_VERSION
	.align		4
        /*0074*/ 	.byte	0x03, 0x5f
        /*0076*/ 	.short	0x0101


	//----- nvinfo : EIATTR_VRC_CTA_INIT_COUNT
	.align		4
        /*0078*/ 	.byte	0x02, 0x4a
	.zero		1
	.zero		1


	//----- nvinfo : EIATTR_EXIT_INSTR_OFFSETS
	.align		4
        /*007c*/ 	.byte	0x04, 0x1c
        /*007e*/ 	.short	(.L_21 - .L_20)


	//   ....[0]....
.L_20:
        /*0080*/ 	.word	0x00000e30


	//   ....[1]....
        /*0084*/ 	.word	0x00000e80


	//----- nvinfo : EIATTR_CBANK_PARAM_SIZE
	.align		4
.L_21:
        /*0088*/ 	.byte	0x03, 0x19
        /*008a*/ 	.short	0x0024


	//----- nvinfo : EIATTR_PARAM_CBANK
	.align		4
        /*008c*/ 	.byte	0x04, 0x0a
        /*008e*/ 	.short	(.L_23 - .L_22)
	.align		4
.L_22:
        /*0090*/ 	.word	index@(.nv.constant0._Z12matMulSharedPKfS0_Pfiii)
        /*0094*/ 	.short	0x0380
        /*0096*/ 	.short	0x0024


	//----- nvinfo : EIATTR_SW_WAR
	.align		4
.L_23:
        /*0098*/ 	.byte	0x04, 0x36
        /*009a*/ 	.short	(.L_25 - .L_24)
.L_24:
        /*009c*/ 	.word	0x00000008
.L_25:


//--------------------- .nv.callgraph             --------------------------
	.section	.nv.callgraph,"",@"SHT_CUDA_CALLGRAPH"
	.align	4
	.sectionentsize	8
	.align		4
        /*0000*/ 	.word	0x00000000
	.align		4
        /*0004*/ 	.word	0xffffffff
	.align		4
        /*0008*/ 	.word	0x00000000
	.align		4
        /*000c*/ 	.word	0xfffffffe
	.align		4
        /*0010*/ 	.word	0x00000000
	.align		4
        /*0014*/ 	.word	0xfffffffd
	.align		4
        /*0018*/ 	.word	0x00000000
	.align		4
        /*001c*/ 	.word	0xfffffffc


//--------------------- .text._Z12matMulSharedPKfS0_Pfiii --------------------------
	.section	.text._Z12matMulSharedPKfS0_Pfiii,"ax",@progbits
	.align	128
        .global         _Z12matMulSharedPKfS0_Pfiii
        .type           _Z12matMulSharedPKfS0_Pfiii,@function
        .size           _Z12matMulSharedPKfS0_Pfiii,(.L_x_4 - _Z12matMulSharedPKfS0_Pfiii)
        .other          _Z12matMulSharedPKfS0_Pfiii,@"STO_CUDA_ENTRY STV_DEFAULT"
_Z12matMulSharedPKfS0_Pfiii:
.text._Z12matMulSharedPKfS0_Pfiii:
[----:B------:R-:W-:Y:S01]  /*0000*/  LDC R1, c[0x0][0x37c] ;  /* 0x0000df00ff017b82 */ /* 0x000fe20000000800 */
[----:B------:R-:W0:Y:S01]  /*0010*/  S2R R0, SR_CTAID.Y ;  /* 0x0000000000007919 */ /* 0x000e220000002600 */
[----:B------:R-:W1:Y:S01]  /*0020*/  LDCU UR7, c[0x0][0x39c] ;  /* 0x00007380ff0777ac */ /* 0x000e620008000800 */
[----:B------:R-:W-:Y:S01]  /*0030*/  HFMA2 R27, -RZ, RZ, 0, 0 ;  /* 0x00000000ff1b7431 */ /* 0x000fe200000001ff */
[----:B------:R-:W0:Y:S01]  /*0040*/  S2R R13, SR_TID.Y ;  /* 0x00000000000d7919 */ /* 0x000e220000002200 */
[----:B------:R-:W2:Y:S01]  /*0050*/  LDCU.64 UR10, c[0x0][0x358] ;  /* 0x00006b00ff0a77ac */ /* 0x000ea20008000a00 */
[----:B------:R-:W3:Y:S01]  /*0060*/  S2R R4, SR_CTAID.X ;  /* 0x0000000000047919 */ /* 0x000ee20000002500 */
[----:B------:R-:W3:Y:S01]  /*0070*/  S2R R14, SR_TID.X ;  /* 0x00000000000e7919 */ /* 0x000ee20000002100 */
[----:B-1----:R-:W-:Y:S01]  /*0080*/  UISETP.GE.AND UP0, UPT, UR7, 0x1, UPT ;  /* 0x000000010700788c */ /* 0x002fe2000bf06270 */
[----:B0-----:R-:W-:Y:S02]  /*0090*/  LEA R0, R0, R13, 0x4 ;  /* 0x0000000d00007211 */ /* 0x001fe400078e20ff */
[----:B---3--:R-:W-:-:S06]  /*00a0*/  LEA R3, R4, R14, 0x4 ;  /* 0x0000000e04037211 */ /* 0x008fcc00078e20ff */
[----:B--2---:R-:W-:Y:S05]  /*00b0*/  BRA.U !UP0, `(.L_x_0) ;  /* 0x0000000d084c7547 */ /* 0x004fea000b800000 */
[----:B------:R-:W0:Y:S01]  /*00c0*/  S2UR UR6, SR_CgaCtaId ;  /* 0x00000000000679c3 */ /* 0x000e220000008800 */
[----:B------:R-:W-:Y:S01]  /*00d0*/  UMOV UR4, 0x400 ;  /* 0x0000040000047882 */ /* 0x000fe20000000000 */
[----:B------:R-:W-:Y:S02]  /*00e0*/  UISETP.GE.U32.AND UP0, UPT, UR7, 0x11, UPT ;  /* 0x000000110700788c */ /* 0x000fe4000bf06070 */
[----:B------:R-:W-:Y:S01]  /*00f0*/  IMAD R25, R0, UR7, RZ ;  /* 0x0000000700197c24 */ /* 0x000fe2000f8e02ff */
[----:B------:R-:W-:Y:S01]  /*0100*/  UIADD3 UR5, UPT, UPT, UR4, 0x400, URZ ;  /* 0x0000040004057890 */ /* 0x000fe2000fffe0ff */
[----:B------:R-:W-:Y:S01]  /*0110*/  MOV R27, RZ ;  /* 0x000000ff001b7202 */ /* 0x000fe20000000f00 */
[----:B------:R-:W-:Y:S02]  /*0120*/  UIADD3 UR8, UPT, UPT, UR7, 0xf, URZ ;  /* 0x0000000f07087890 */ /* 0x000fe4000fffe0ff */
[----:B0-----:R-:W-:Y:S02]  /*0130*/  ULEA UR5, UR6, UR5, 0x18 ;  /* 0x0000000506057291 */ /* 0x001fe4000f8ec0ff */
[----:B------:R-:W-:-:S04]  /*0140*/  ULEA UR4, UR6, UR4, 0x18 ;  /* 0x0000000406047291 */ /* 0x000fc8000f8ec0ff */
[----:B------:R-:W-:Y:S02]  /*0150*/  LEA R2, R14, UR5, 0x2 ;  /* 0x000000050e027c11 */ /* 0x000fe4000f8e10ff */
[C---:B------:R-:W-:Y:S01]  /*0160*/  LEA R16, R13.reuse, UR4, 0x6 ;  /* 0x000000040d107c11 */ /* 0x040fe2000f8e30ff */
[----:B------:R-:W-:Y:S01]  /*0170*/  UMOV UR4, URZ ;  /* 0x000000ff00047c82 */ /* 0x000fe20008000000 */
[----:B------:R-:W-:Y:S01]  /*0180*/  LEA R20, R13, R2, 0x6 ;  /* 0x000000020d147211 */ /* 0x000fe200078e30ff */
[----:B------:R-:W-:Y:S06]  /*0190*/  BRA.U !UP0, `(.L_x_1) ;  /* 0x0000000908207547 */ /* 0x000fec000b800000 */
[----:B------:R-:W0:Y:S01]  /*01a0*/  LDCU UR5, c[0x0][0x3a0] ;  /* 0x00007400ff0577ac */ /* 0x000e220008000800 */
[----:B------:R-:W1:Y:S01]  /*01b0*/  LDC R12, c[0x0][0x3a0] ;  /* 0x0000e800ff0c7b82 */ /* 0x000e620000000800 */
[----:B------:R-:W-:Y:S01]  /*01c0*/  IADD3 R5, PT, PT, R13, 0x10, RZ ;  /* 0x000000100d057810 */ /* 0x000fe20007ffe0ff */
[----:B------:R-:W-:Y:S01]  /*01d0*/  HFMA2 R18, -RZ, RZ, 0, 9.5367431640625e-07 ;  /* 0x00000010ff127431 */ /* 0x000fe200000001ff */
[----:B------:R-:W2:Y:S01]  /*01e0*/  LDCU UR6, c[0x0][0x398] ;  /* 0x00007300ff0677ac */ /* 0x000ea20008000800 */
[-C--:B------:R-:W-:Y:S02]  /*01f0*/  IADD3 R19, PT, PT, R25, R14.reuse, RZ ;  /* 0x0000000e19137210 */ /* 0x080fe40007ffe0ff */
[----:B------:R-:W-:Y:S01]  /*0200*/  MOV R27, RZ ;  /* 0x000000ff001b7202 */ /* 0x000fe20000000f00 */
[----:B------:R-:W-:Y:S01]  /*0210*/  USHF.R.U32.HI UR4, URZ, 0x4, UR8 ;  /* 0x00000004ff047899 */ /* 0x000fe20008011608 */
[----:B------:R-:W-:Y:S01]  /*0220*/  MOV R17, R14 ;  /* 0x0000000e00117202 */ /* 0x000fe20000000f00 */
[----:B------:R-:W3:Y:S01]  /*0230*/  LDCU UR7, c[0x0][0x39c] ;  /* 0x00007380ff0777ac */ /* 0x000ee20008000800 */
[----:B------:R-:W-:Y:S01]  /*0240*/  MOV R15, R13 ;  /* 0x0000000d000f7202 */ /* 0x000fe20000000f00 */
[----:B------:R-:W-:Y:S01]  /*0250*/  ULOP3.LUT UR4, UR4, 0x7fffffe, URZ, 0xc0, !UPT ;  /* 0x07fffffe04047892 */ /* 0x000fe2000f8ec0ff */
[----:B0-----:R-:W-:-:S03]  /*0260*/  IMAD R5, R5, UR5, R14 ;  /* 0x0000000505057c24 */ /* 0x001fc6000f8e020e */
[----:B------:R-:W-:Y:S01]  /*0270*/  UIADD3 UR4, UPT, UPT, -UR4, URZ, URZ ;  /* 0x000000ff04047290 */ /* 0x000fe2000fffe1ff */
[----:B------:R-:W-:Y:S01]  /*0280*/  IMAD R21, R13, UR5, R14 ;  /* 0x000000050d157c24 */ /* 0x000fe2000f8e020e */
[----:B--2---:R-:W-:Y:S02]  /*0290*/  ISETP.GE.AND P1, PT, R0, UR6, PT ;  /* 0x0000000600007c0c */ /* 0x004fe4000bf26270 */
[C---:B------:R-:W-:Y:S02]  /*02a0*/  LEA R23, R4.reuse, R5, 0x4 ;  /* 0x0000000504177211 */ /* 0x040fe400078e20ff */
[----:B------:R-:W-:-:S09]  /*02b0*/  LEA R21, R4, R21, 0x4 ;  /* 0x0000001504157211 */ /* 0x000fd200078e20ff */
.L_x_2:
[----:B-1----:R-:W-:Y:S02]  /*02c0*/  ISETP.GE.AND P0, PT, R3, R12, PT ;  /* 0x0000000c0300720c */ /* 0x002fe40003f06270 */
[----:B---3--:R-:W-:Y:S02]  /*02d0*/  ISETP.GE.OR P2, PT, R17, UR7, P1 ;  /* 0x0000000711007c0c */ /* 0x008fe40008f46670 */
[----:B------:R-:W-:Y:S02]  /*02e0*/  ISETP.GE.OR P3, PT, R15, UR7, P0 ;  /* 0x000000070f007c0c */ /* 0x000fe40008766670 */
[----:B------:R-:W-:Y:S02]  /*02f0*/  MOV R29, RZ ;  /* 0x000000ff001d7202 */ /* 0x000fe40000000f00 */
[----:B------:R-:W-:-:S07]  /*0300*/  MOV R24, RZ ;  /* 0x000000ff00187202 */ /* 0x000fce0000000f00 */
[----:B------:R-:W0:Y:S08]  /*0310*/  @!P2 LDC.64 R6, c[0x0][0x380] ;  /* 0x0000e000ff06ab82 */ /* 0x000e300000000a00 */
[----:B------:R-:W1:Y:S01]  /*0320*/  @!P3 LDC.64 R4, c[0x0][0x388] ;  /* 0x0000e200ff04bb82 */ /* 0x000e620000000a00 */
[----:B0-----:R-:W-:-:S05]  /*0330*/  @!P2 IMAD.WIDE.U32 R6, R19, 0x4, R6 ;  /* 0x000000041306a825 */ /* 0x001fca00078e0006 */
[----:B------:R-:W2:Y:S01]  /*0340*/  @!P2 LDG.E R29, desc[UR10][R6.64] ;  /* 0x0000000a061da981 */ /* 0x000ea2000c1e1900 */
[----:B-1----:R-:W-:-:S05]  /*0350*/  @!P3 IMAD.WIDE R4, R21, 0x4, R4 ;  /* 0x000000041504b825 */ /* 0x002fca00078e0204 */
[----:B------:R-:W3:Y:S01]  /*0360*/  @!P3 LDG.E R24, desc[UR10][R4.64] ;  /* 0x0000000a0418b981 */ /* 0x000ee2000c1e1900 */
[----:B------:R-:W-:-:S05]  /*0370*/  LEA R22, R14, R16, 0x2 ;  /* 0x000000100e167211 */ /* 0x000fca00078e10ff */
[----:B--2---:R-:W-:Y:S04]  /*0380*/  STS [R22], R29 ;  /* 0x0000001d16007388 */ /* 0x004fe80000000800 */
[----:B---3--:R-:W-:Y:S01]  /*0390*/  STS [R20], R24 ;  /* 0x0000001814007388 */ /* 0x008fe20000000800 */
[----:B------:R-:W-:Y:S06]  /*03a0*/  BAR.SYNC.DEFER_BLOCKING 0x0 ;  /* 0x0000000000007b1d */ /* 0x000fec0000010000 */
[----:B------:R-:W-:Y:S04]  /*03b0*/  LDS R26, [R2] ;  /* 0x00000000021a7984 */ /* 0x000fe80000000800 */
[----:B------:R-:W0:Y:S04]  /*03c0*/  LDS.128 R8, [R16] ;  /* 0x0000000010087984 */ /* 0x000e280000000c00 */
[----:B------:R-:W1:Y:S04]  /*03d0*/  LDS R28, [R2+0x40] ;  /* 0x00004000021c7984 */ /* 0x000e680000000800 */
[----:B------:R-:W2:Y:S04]  /*03e0*/  LDS R4, [R2+0x80] ;  /* 0x0000800002047984 */ /* 0x000ea80000000800 */
[----:B------:R-:W-:Y:S01]  /*03f0*/  LDS R29, [R2+0x140] ;  /* 0x00014000021d7984 */ /* 0x000fe20000000800 */
[----:B0-----:R-:W-:-:S03]  /*0400*/  FFMA R8, R8, R26, R27 ;  /* 0x0000001a08087223 */ /* 0x001fc6000000001b */
[----:B------:R-:W-:Y:S01]  /*0410*/  LDS R27, [R2+0x180] ;  /* 0x00018000021b7984 */ /* 0x000fe20000000800 */
[----:B-1----:R-:W-:-:S03]  /*0420*/  FFMA R7, R28, R9, R8 ;  /* 0x000000091c077223 */ /* 0x002fc60000000008 */
[----:B------:R-:W0:Y:S01]  /*0430*/  LDS R8, [R2+0xc0] ;  /* 0x0000c00002087984 */ /* 0x000e220000000800 */
[----:B--2---:R-:W-:-:S03]  /*0440*/  FFMA R10, R4, R10, R7 ;  /* 0x0000000a040a7223 */ /* 0x004fc60000000007 */
[----:B------:R-:W-:Y:S04]  /*0450*/  LDS R9, [R2+0x100] ;  /* 0x0001000002097984 */ /* 0x000fe80000000800 */
[----:B------:R-:W1:Y:S01]  /*0460*/  LDS.128 R4, [R16+0x10] ;  /* 0x0000100010047984 */ /* 0x000e620000000c00 */
[----:B0-----:R-:W-:-:S04]  /*0470*/  FFMA R11, R8, R11, R10 ;  /* 0x0000000b080b7223 */ /* 0x001fc8000000000a */
[----:B-1----:R-:W-:Y:S02]  /*0480*/  FFMA R8, R4, R9, R11 ;  /* 0x0000000904087223 */ /* 0x002fe4000000000b */
[----:B------:R-:W0:Y:S02]  /*0490*/  LDS R4, [R2+0x1c0] ;  /* 0x0001c00002047984 */ /* 0x000e240000000800 */
[----:B------:R-:W-:Y:S02]  /*04a0*/  FFMA R24, R29, R5, R8 ;  /* 0x000000051d187223 */ /* 0x000fe40000000008 */
[----:B------:R-:W-:Y:S04]  /*04b0*/  LDS R5, [R2+0x200] ;  /* 0x0002000002057984 */ /* 0x000fe80000000800 */
[----:B------:R-:W1:Y:S01]  /*04c0*/  LDS.128 R8, [R16+0x20] ;  /* 0x0000200010087984 */ /* 0x000e620000000c00 */
[----:B------:R-:W-:-:S03]  /*04d0*/  FFMA R29, R27, R6, R24 ;  /* 0x000000061b1d7223 */ /* 0x000fc60000000018 */
[----:B------:R-:W2:Y:S04]  /*04e0*/  LDS R6, [R2+0x240] ;  /* 0x0002400002067984 */ /* 0x000ea80000000800 */
[----:B------:R-:W3:Y:S04]  /*04f0*/  LDS R27, [R2+0x280] ;  /* 0x00028000021b7984 */ /* 0x000ee80000000800 */
[----:B------:R-:W4:Y:S01]  /*0500*/  LDS R24, [R2+0x2c0] ;  /* 0x0002c00002187984 */ /* 0x000f220000000800 */
[----:B0-----:R-:W-:-:S03]  /*0510*/  FFMA R7, R4, R7, R29 ;  /* 0x0000000704077223 */ /* 0x001fc6000000001d */
[----:B------:R-:W-:Y:S01]  /*0520*/  LDS R29, [R2+0x300] ;  /* 0x00030000021d7984 */ /* 0x000fe20000000800 */
[----:B-1----:R-:W-:-:S04]  /*0530*/  FFMA R8, R8, R5, R7 ;  /* 0x0000000508087223 */ /* 0x002fc80000000007 */
[----:B--2---:R-:W-:Y:S02]  /*0540*/  FFMA R8, R6, R9, R8 ;  /* 0x0000000906087223 */ /* 0x004fe40000000008 */
[----:B------:R-:W0:Y:S02]  /*0550*/  LDS.128 R4, [R16+0x30] ;  /* 0x0000300010047984 */ /* 0x000e240000000c00 */
[----:B---3--:R-:W-:Y:S01]  /*0560*/  FFMA R27, R27, R10, R8 ;  /* 0x0000000a1b1b7223 */ /* 0x008fe20000000008 */
[----:B------:R-:W-:-:S04]  /*0570*/  IADD3 R8, PT, PT, R17, 0x10, RZ ;  /* 0x0000001011087810 */ /* 0x000fc80007ffe0ff */
[----:B------:R-:W-:Y:S01]  /*0580*/  ISETP.GE.OR P2, PT, R8, UR7, P1 ;  /* 0x0000000708007c0c */ /* 0x000fe20008f46670 */
[----:B----4-:R-:W-:Y:S02]  /*0590*/  FFMA R11, R24, R11, R27 ;  /* 0x0000000b180b7223 */ /* 0x010fe4000000001b */
[----:B------:R-:W1:Y:S10]  /*05a0*/  LDS R24, [R2+0x340] ;  /* 0x0003400002187984 */ /* 0x000e740000000800 */
[----:B------:R-:W2:Y:S01]  /*05b0*/  @!P2 LDC.64 R8, c[0x0][0x380] ;  /* 0x0000e000ff08ab82 */ /* 0x000ea20000000a00 */
[----:B------:R-:W-:-:S04]  /*05c0*/  IADD3 R10, PT, PT, R15, 0x10, RZ ;  /* 0x000000100f0a7810 */ /* 0x000fc80007ffe0ff */
[----:B------:R-:W-:Y:S01]  /*05d0*/  ISETP.GE.OR P0, PT, R10, UR7, P0 ;  /* 0x000000070a007c0c */ /* 0x000fe20008706670 */
[----:B0-----:R-:W-:Y:S01]  /*05e0*/  FFMA R29, R4, R29, R11 ;  /* 0x0000001d041d7223 */ /* 0x001fe2000000000b */
[----:B------:R-:W-:-:S04]  /*05f0*/  @!P2 IADD3 R4, PT, PT, R18, -0x10, RZ ;  /* 0xfffffff01204a810 */ /* 0x000fc80007ffe0ff */
[----:B------:R-:W-:-:S04]  /*0600*/  @!P2 IADD3 R4, P3, P4, R25, R4, R14 ;  /* 0x000000041904a210 */ /* 0x000fc80007c7e00e */
[----:B--2---:R-:W-:Y:S02]  /*0610*/  @!P2 LEA R26, P5, R4, R8, 0x2 ;  /* 0x00000008041aa211 */ /* 0x004fe400078a10ff */
[----:B------:R-:W-:-:S04]  /*0620*/  @!P2 IADD3.X R8, PT, PT, RZ, RZ, RZ, P3, P4 ;  /* 0x000000ffff08a210 */ /* 0x000fc80001fe84ff */
[----:B------:R-:W-:Y:S02]  /*0630*/  @!P2 LEA.HI.X R27, R4, R9, R8, 0x2, P5 ;  /* 0x00000009041ba211 */ /* 0x000fe400028f1408 */
[----:B------:R-:W0:Y:S01]  /*0640*/  @!P0 LDC.64 R8, c[0x0][0x388] ;  /* 0x0000e200ff088b82 */ /* 0x000e220000000a00 */
[----:B-1----:R-:W-:Y:S01]  /*0650*/  FFMA R24, R24, R5, R29 ;  /* 0x0000000518187223 */ /* 0x002fe2000000001d */
[----:B------:R-:W-:Y:S04]  /*0660*/  LDS R4, [R2+0x3c0] ;  /* 0x0003c00002047984 */ /* 0x000fe80000000800 */
[----:B------:R-:W1:Y:S01]  /*0670*/  LDS R5, [R2+0x380] ;  /* 0x0003800002057984 */ /* 0x000e620000000800 */
[----:B------:R-:W-:Y:S01]  /*0680*/  MOV R11, RZ ;  /* 0x000000ff000b7202 */ /* 0x000fe20000000f00 */
[----:B------:R-:W-:Y:S01]  /*0690*/  BAR.SYNC.DEFER_BLOCKING 0x0 ;  /* 0x0000000000007b1d */ /* 0x000fe20000010000 */
[----:B0-----:R-:W-:Y:S01]  /*06a0*/  @!P0 IMAD.WIDE R28, R23, 0x4, R8 ;  /* 0x00000004171c8825 */ /* 0x001fe200078e0208 */
[----:B------:R-:W-:-:S04]  /*06b0*/  MOV R9, RZ ;  /* 0x000000ff00097202 */ /* 0x000fc80000000f00 */
[----:B------:R-:W2:Y:S04]  /*06c0*/  @!P2 LDG.E R11, desc[UR10][R26.64+0x40] ;  /* 0x0000400a1a0ba981 */ /* 0x000ea8000c1e1900 */
[----:B------:R-:W3:Y:S01]  /*06d0*/  @!P0 LDG.E R9, desc[UR10][R28.64] ;  /* 0x0000000a1c098981 */ /* 0x000ee2000c1e1900 */
[----:B-1----:R-:W-:-:S04]  /*06e0*/  FFMA R5, R5, R6, R24 ;  /* 0x0000000605057223 */ /* 0x002fc80000000018 */
[----:B------:R-:W-:Y:S01]  /*06f0*/  FFMA R5, R4, R7, R5 ;  /* 0x0000000704057223 */ /* 0x000fe20000000005 */
[----:B------:R-:W-:-:S04]  /*0700*/  UIADD3 UR4, UPT, UPT, UR4, 0x2, URZ ;  /* 0x0000000204047890 */ /* 0x000fc8000fffe0ff */
[----:B------:R-:W-:Y:S01]  /*0710*/  UISETP.NE.AND UP0, UPT, UR4, URZ, UPT ;  /* 0x000000ff0400728c */ /* 0x000fe2000bf05270 */
[----:B------:R-:W-:Y:S02]  /*0720*/  IADD3 R15, PT, PT, R15, 0x20, RZ ;  /* 0x000000200f0f7810 */ /* 0x000fe40007ffe0ff */
[----:B------:R-:W-:Y:S02]  /*0730*/  IADD3 R17, PT, PT, R17, 0x20, RZ ;  /* 0x0000002011117810 */ /* 0x000fe40007ffe0ff */
[----:B------:R-:W-:Y:S02]  /*0740*/  IADD3 R18, PT, PT, R18, 0x20, RZ ;  /* 0x0000002012127810 */ /* 0x000fe40007ffe0ff */
[----:B------:R-:W-:Y:S02]  /*0750*/  IADD3 R19, PT, PT, R19, 0x20, RZ ;  /* 0x0000002013137810 */ /* 0x000fe40007ffe0ff */
[C---:B------:R-:W-:Y:S02]  /*0760*/  LEA R21, R12.reuse, R21, 0x5 ;  /* 0x000000150c157211 */ /* 0x040fe400078e28ff */
[----:B------:R-:W-:Y:S01]  /*0770*/  LEA R23, R12, R23, 0x5 ;  /* 0x000000170c177211 */ /* 0x000fe200078e28ff */
[----:B--2---:R-:W-:Y:S04]  /*0780*/  STS [R22], R11 ;  /* 0x0000000b16007388 */ /* 0x004fe80000000800 */
[----:B---3--:R-:W-:Y:S01]  /*0790*/  STS [R20], R9 ;  /* 0x0000000914007388 */ /* 0x008fe20000000800 */
[----:B------:R-:W-:Y:S06]  /*07a0*/  BAR.SYNC.DEFER_BLOCKING 0x0 ;  /* 0x0000000000007b1d */ /* 0x000fec0000010000 */
[----:B------:R-:W-:Y:S04]  /*07b0*/  LDS R29, [R2] ;  /* 0x00000000021d7984 */ /* 0x000fe80000000800 */
[----:B------:R-:W0:Y:S04]  /*07c0*/  LDS.128 R8, [R16] ;  /* 0x0000000010087984 */ /* 0x000e280000000c00 */
[----:B------:R-:W1:Y:S04]  /*07d0*/  LDS R26, [R2+0x40] ;  /* 0x00004000021a7984 */ /* 0x000e680000000800 */
[----:B------:R-:W2:Y:S04]  /*07e0*/  LDS R27, [R2+0x80] ;  /* 0x00008000021b7984 */ /* 0x000ea80000000800 */
[----:B------:R-:W-:Y:S04]  /*07f0*/  LDS R24, [R2+0x100] ;  /* 0x0001000002187984 */ /* 0x000fe80000000800 */
[----:B------:R-:W-:Y:S01]  /*0800*/  LDS R22, [R2+0x140] ;  /* 0x0001400002167984 */ /* 0x000fe20000000800 */
[----:B0-----:R-:W-:-:S03]  /*0810*/  FFMA R5, R8, R29, R5 ;  /* 0x0000001d08057223 */ /* 0x001fc60000000005 */
[----:B------:R-:W0:Y:S01]  /*0820*/  LDS R8, [R2+0xc0] ;  /* 0x0000c00002087984 */ /* 0x000e220000000800 */
[----:B-1----:R-:W-:-:S03]  /*0830*/  FFMA R26, R26, R9, R5 ;  /* 0x000000091a1a7223 */ /* 0x002fc60000000005 */
[----:B------:R-:W1:Y:S01]  /*0840*/  LDS.128 R4, [R16+0x10] ;  /* 0x0000100010047984 */ /* 0x000e620000000c00 */
[----:B--2---:R-:W-:-:S03]  /*0850*/  FFMA R9, R27, R10, R26 ;  /* 0x0000000a1b097223 */ /* 0x004fc6000000001a */
[----:B------:R-:W2:Y:S04]  /*0860*/  LDS R27, [R2+0x180] ;  /* 0x00018000021b7984 */ /* 0x000ea80000000800 */
[----:B------:R-:W-:Y:S04]  /*0870*/  LDS R26, [R2+0x200] ;  /* 0x00020000021a7984 */ /* 0x000fe80000000800 */
[----:B------:R-:W-:Y:S01]  /*0880*/  LDS R29, [R2+0x340] ;  /* 0x00034000021d7984 */ /* 0x000fe20000000800 */
[----:B0-----:R-:W-:-:S04]  /*0890*/  FFMA R9, R8, R11, R9 ;  /* 0x0000000b08097223 */ /* 0x001fc80000000009 */
[----:B-1----:R-:W-:Y:S02]  /*08a0*/  FFMA R9, R4, R24, R9 ;  /* 0x0000001804097223 */ /* 0x002fe40000000009 */
[----:B------:R-:W0:Y:S02]  /*08b0*/  LDS R4, [R2+0x1c0] ;  /* 0x0001c00002047984 */ /* 0x000e240000000800 */
[----:B------:R-:W-:Y:S02]  /*08c0*/  FFMA R24, R22, R5, R9 ;  /* 0x0000000516187223 */ /* 0x000fe40000000009 */
[----:B------:R-:W1:Y:S04]  /*08d0*/  LDS.128 R8, [R16+0x20] ;  /* 0x0000200010087984 */ /* 0x000e680000000c00 */
[----:B------:R-:W3:Y:S01]  /*08e0*/  LDS R22, [R2+0x240] ;  /* 0x0002400002167984 */ /* 0x000ee20000000800 */
[----:B--2---:R-:W-:-:S03]  /*08f0*/  FFMA R5, R27, R6, R24 ;  /* 0x000000061b057223 */ /* 0x004fc60000000018 */
[----:B------:R-:W2:Y:S01]  /*0900*/  LDS R27, [R2+0x280] ;  /* 0x00028000021b7984 */ /* 0x000ea20000000800 */
[----:B0-----:R-:W-:-:S04]  /*0910*/  FFMA R5, R4, R7, R5 ;  /* 0x0000000704057223 */ /* 0x001fc80000000005 */
[----:B-1----:R-:W-:Y:S02]  /*0920*/  FFMA R5, R8, R26, R5 ;  /* 0x0000001a08057223 */ /* 0x002fe40000000005 */
[----:B------:R-:W0:Y:S02]  /*0930*/  LDS R8, [R2+0x2c0] ;  /* 0x0002c00002087984 */ /* 0x000e240000000800 */
[----:B---3--:R-:W-:Y:S02]  /*0940*/  FFMA R22, R22, R9, R5 ;  /* 0x0000000916167223 */ /* 0x008fe40000000005 */
[----:B------:R-:W-:Y:S04]  /*0950*/  LDS R9, [R2+0x300] ;  /* 0x0003000002097984 */ /* 0x000fe80000000800 */
[----:B------:R-:W1:Y:S01]  /*0960*/  LDS.128 R4, [R16+0x30] ;  /* 0x0000300010047984 */ /* 0x000e620000000c00 */
[----:B--2---:R-:W-:-:S03]  /*0970*/  FFMA R27, R27, R10, R22 ;  /* 0x0000000a1b1b7223 */ /* 0x004fc60000000016 */
[----:B------:R-:W2:Y:S04]  /*0980*/  LDS R22, [R2+0x380] ;  /* 0x0003800002167984 */ /* 0x000ea80000000800 */
[----:B------:R-:W3:Y:S01]  /*0990*/  LDS R10, [R2+0x3c0] ;  /* 0x0003c000020a7984 */ /* 0x000ee20000000800 */
[----:B0-----:R-:W-:-:S04]  /*09a0*/  FFMA R11, R8, R11, R27 ;  /* 0x0000000b080b7223 */ /* 0x001fc8000000001b */
[----:B-1----:R-:W-:-:S04]  /*09b0*/  FFMA R4, R4, R9, R11 ;  /* 0x0000000904047223 */ /* 0x002fc8000000000b */
[----:B------:R-:W-:-:S04]  /*09c0*/  FFMA R5, R29, R5, R4 ;  /* 0x000000051d057223 */ /* 0x000fc80000000004 */
[----:B--2---:R-:W-:-:S04]  /*09d0*/  FFMA R5, R22, R6, R5 ;  /* 0x0000000616057223 */ /* 0x004fc80000000005 */
[----:B---3--:R-:W-:Y:S01]  /*09e0*/  FFMA R27, R10, R7, R5 ;  /* 0x000000070a1b7223 */ /* 0x008fe20000000005 */
[----:B------:R-:W-:Y:S06]  /*09f0*/  BAR.SYNC.DEFER_BLOCKING 0x0 ;  /* 0x0000000000007b1d */ /* 0x000fec0000010000 */
[----:B------:R-:W-:Y:S05]  /*0a00*/  BRA.U UP0, `(.L_x_2) ;  /* 0xfffffff9002c7547 */ /* 0x000fea000b83ffff */
[----:B------:R-:W-:-:S12]  /*0a10*/  ULOP3.LUT UR4, UR8, 0x7fffffe0, URZ, 0xc0, !UPT ;  /* 0x7fffffe008047892 */ /* 0x000fd8000f8ec0ff */
.L_x_1:
[----:B------:R-:W-:-:S09]  /*0a20*/  ULOP3.LUT UP0, URZ, UR8, 0x10, URZ, 0xc0, !UPT ;  /* 0x0000001008ff7892 */ /* 0x000fd2000f80c0ff */
[----:B------:R-:W-:Y:S05]  /*0a30*/  BRA.U !UP0, `(.L_x_0) ;  /* 0x0000000108ec7547 */ /* 0x000fea000b800000 */
[----:B------:R-:W0:Y:S01]  /*0a40*/  LDCU UR6, c[0x0][0x3a0] ;  /* 0x00007400ff0677ac */ /* 0x000e220008000800 */
[----:B------:R-:W-:Y:S02]  /*0a50*/  IADD3 R14, PT, PT, R14, UR4, RZ ;  /* 0x000000040e0e7c10 */ /* 0x000fe4000fffe0ff */
[----:B------:R-:W-:Y:S01]  /*0a60*/  IADD3 R6, PT, PT, R13, UR4, RZ ;  /* 0x000000040d067c10 */ /* 0x000fe2000fffe0ff */
[----:B------:R-:W1:Y:S01]  /*0a70*/  LDCU UR5, c[0x0][0x398] ;  /* 0x00007300ff0577ac */ /* 0x000e620008000800 */
[----:B------:R-:W-:Y:S02]  /*0a80*/  ISETP.GE.AND P0, PT, R14, UR7, PT ;  /* 0x000000070e007c0c */ /* 0x000fe4000bf06270 */
[----:B------:R-:W-:Y:S02]  /*0a90*/  CS2R R12, SRZ ;  /* 0x00000000000c7805 */ /* 0x000fe4000001ff00 */
[----:B0-----:R-:W-:Y:S02]  /*0aa0*/  ISETP.GE.AND P1, PT, R3, UR6, PT ;  /* 0x0000000603007c0c */ /* 0x001fe4000bf26270 */
[----:B-1----:R-:W-:-:S02]  /*0ab0*/  ISETP.GE.OR P0, PT, R0, UR5, P0 ;  /* 0x0000000500007c0c */ /* 0x002fc40008706670 */
[----:B------:R-:W-:-:S11]  /*0ac0*/  ISETP.GE.OR P1, PT, R6, UR7, P1 ;  /* 0x0000000706007c0c */ /* 0x000fd60008f26670 */
[----:B------:R-:W0:Y:S01]  /*0ad0*/  @!P0 LDC.64 R8, c[0x0][0x380] ;  /* 0x0000e000ff088b82 */ /* 0x000e220000000a00 */
[----:B------:R-:W-:Y:S01]  /*0ae0*/  @!P0 IADD3 R25, PT, PT, R25, R14, RZ ;  /* 0x0000000e19198210 */ /* 0x000fe20007ffe0ff */
[----:B------:R-:W-:-:S06]  /*0af0*/  @!P1 IMAD R11, R6, UR6, R3 ;  /* 0x00000006060b9c24 */ /* 0x000fcc000f8e0203 */
[----:B------:R-:W1:Y:S01]  /*0b00*/  @!P1 LDC.64 R4, c[0x0][0x388] ;  /* 0x0000e200ff049b82 */ /* 0x000e620000000a00 */
[----:B0-----:R-:W-:-:S05]  /*0b10*/  @!P0 IMAD.WIDE.U32 R8, R25, 0x4, R8 ;  /* 0x0000000419088825 */ /* 0x001fca00078e0008 */
[----:B------:R-:W2:Y:S01]  /*0b20*/  @!P0 LDG.E R12, desc[UR10][R8.64] ;  /* 0x0000000a080c8981 */ /* 0x000ea2000c1e1900 */
[----:B-1----:R-:W-:-:S05]  /*0b30*/  @!P1 IMAD.WIDE R10, R11, 0x4, R4 ;  /* 0x000000040b0a9825 */ /* 0x002fca00078e0204 */
[----:B------:R-:W3:Y:S01]  /*0b40*/  @!P1 LDG.E R13, desc[UR10][R10.64] ;  /* 0x0000000a0a0d9981 */ /* 0x000ee2000c1e1900 */
[----:B------:R-:W0:Y:S02]  /*0b50*/  S2R R5, SR_TID.X ;  /* 0x0000000000057919 */ /* 0x000e240000002100 */
[----:B0-----:R-:W-:-:S05]  /*0b60*/  LEA R15, R5, R16, 0x2 ;  /* 0x00000010050f7211 */ /* 0x001fca00078e10ff */
[----:B--2---:R-:W-:Y:S04]  /*0b70*/  STS [R15], R12 ;  /* 0x0000000c0f007388 */ /* 0x004fe80000000800 */
[----:B---3--:R-:W-:Y:S01]  /*0b80*/  STS [R20], R13 ;  /* 0x0000000d14007388 */ /* 0x008fe20000000800 */
[----:B------:R-:W-:Y:S06]  /*0b90*/  BAR.SYNC.DEFER_BLOCKING 0x0 ;  /* 0x0000000000007b1d */ /* 0x000fec0000010000 */
[----:B------:R-:W-:Y:S04]  /*0ba0*/  LDS R14, [R2] ;  /* 0x00000000020e7984 */ /* 0x000fe80000000800 */
[----:B------:R-:W0:Y:S04]  /*0bb0*/  LDS.128 R4, [R16] ;  /* 0x0000000010047984 */ /* 0x000e280000000c00 */
[----:B------:R-:W1:Y:S04]  /*0bc0*/  LDS R25, [R2+0x40] ;  /* 0x0000400002197984 */ /* 0x000e680000000800 */
[----:B------:R-:W2:Y:S04]  /*0bd0*/  LDS R23, [R2+0x80] ;  /* 0x0000800002177984 */ /* 0x000ea80000000800 */
[----:B------:R-:W3:Y:S04]  /*0be0*/  LDS R22, [R2+0xc0] ;  /* 0x0000c00002167984 */ /* 0x000ee80000000800 */
[----:B------:R-:W-:Y:S04]  /*0bf0*/  LDS R17, [R2+0x100] ;  /* 0x0001000002117984 */ /* 0x000fe80000000800 */
[----:B------:R-:W4:Y:S04]  /*0c00*/  LDS.128 R8, [R16+0x10] ;  /* 0x0000100010087984 */ /* 0x000f280000000c00 */
[----:B------:R-:W5:Y:S04]  /*0c10*/  LDS R18, [R2+0x140] ;  /* 0x0001400002127984 */ /* 0x000f680000000800 */
[----:B------:R-:W5:Y:S04]  /*0c20*/  LDS R19, [R2+0x180] ;  /* 0x0001800002137984 */ /* 0x000f680000000800 */
[----:B------:R-:W5:Y:S04]  /*0c30*/  LDS R20, [R2+0x1c0] ;  /* 0x0001c00002147984 */ /* 0x000f680000000800 */
[----:B------:R-:W-:Y:S01]  /*0c40*/  LDS R21, [R2+0x200] ;  /* 0x0002000002157984 */ /* 0x000fe20000000800 */
[----:B0-----:R-:W-:-:S03]  /*0c50*/  FFMA R24, R4, R14, R27 ;  /* 0x0000000e04187223 */ /* 0x001fc6000000001b */
[----:B------:R-:W0:Y:S04]  /*0c60*/  LDS.128 R12, [R16+0x20] ;  /* 0x00002000100c7984 */ /* 0x000e280000000c00 */
[----:B------:R-:W0:Y:S01]  /*0c70*/  LDS R4, [R2+0x240] ;  /* 0x0002400002047984 */ /* 0x000e220000000800 */
[----:B-1----:R-:W-:-:S03]  /*0c80*/  FFMA R24, R25, R5, R24 ;  /* 0x0000000519187223 */ /* 0x002fc60000000018 */
[----:B------:R-:W1:Y:S01]  /*0c90*/  LDS R5, [R2+0x280] ;  /* 0x0002800002057984 */ /* 0x000e620000000800 */
[----:B--2---:R-:W-:-:S03]  /*0ca0*/  FFMA R23, R23, R6, R24 ;  /* 0x0000000617177223 */ /* 0x004fc60000000018 */
[----:B------:R-:W2:Y:S01]  /*0cb0*/  LDS R6, [R2+0x2c0] ;  /* 0x0002c00002067984 */ /* 0x000ea20000000800 */
[----:B---3--:R-:W-:-:S03]  /*0cc0*/  FFMA R23, R22, R7, R23 ;  /* 0x0000000716177223 */ /* 0x008fc60000000017 */
[----:B------:R-:W-:Y:S04]  /*0cd0*/  LDS R7, [R2+0x300] ;  /* 0x0003000002077984 */ /* 0x000fe80000000800 */
[----:B------:R-:W3:Y:S01]  /*0ce0*/  LDS.128 R24, [R16+0x30] ;  /* 0x0000300010187984 */ /* 0x000ee20000000c00 */
[----:B----4-:R-:W-:-:S03]  /*0cf0*/  FFMA R23, R8, R17, R23 ;  /* 0x0000001108177223 */ /* 0x010fc60000000017 */
[----:B------:R-:W4:Y:S04]  /*0d00*/  LDS R22, [R2+0x340] ;  /* 0x0003400002167984 */ /* 0x000f280000000800 */
[----:B------:R-:W4:Y:S01]  /*0d10*/  LDS R17, [R2+0x380] ;  /* 0x0003800002117984 */ /* 0x000f220000000800 */
[----:B-----5:R-:W-:-:S03]  /*0d20*/  FFMA R18, R18, R9, R23 ;  /* 0x0000000912127223 */ /* 0x020fc60000000017 */
[----:B------:R-:W5:Y:S01]  /*0d30*/  LDS R8, [R2+0x3c0] ;  /* 0x0003c00002087984 */ /* 0x000f620000000800 */
[----:B------:R-:W-:-:S04]  /*0d40*/  FFMA R19, R19, R10, R18 ;  /* 0x0000000a13137223 */ /* 0x000fc80000000012 */
[----:B------:R-:W-:-:S04]  /*0d50*/  FFMA R11, R20, R11, R19 ;  /* 0x0000000b140b7223 */ /* 0x000fc80000000013 */
[----:B0-----:R-:W-:-:S04]  /*0d60*/  FFMA R11, R12, R21, R11 ;  /* 0x000000150c0b7223 */ /* 0x001fc8000000000b */
[----:B------:R-:W-:-:S04]  /*0d70*/  FFMA R4, R4, R13, R11 ;  /* 0x0000000d04047223 */ /* 0x000fc8000000000b */
[----:B-1----:R-:W-:-:S04]  /*0d80*/  FFMA R5, R5, R14, R4 ;  /* 0x0000000e05057223 */ /* 0x002fc80000000004 */
[----:B--2---:R-:W-:-:S04]  /*0d90*/  FFMA R5, R6, R15, R5 ;  /* 0x0000000f06057223 */ /* 0x004fc80000000005 */
[----:B---3--:R-:W-:-:S04]  /*0da0*/  FFMA R5, R24, R7, R5 ;  /* 0x0000000718057223 */ /* 0x008fc80000000005 */
[----:B----4-:R-:W-:-:S04]  /*0db0*/  FFMA R22, R22, R25, R5 ;  /* 0x0000001916167223 */ /* 0x010fc80000000005 */
[----:B------:R-:W-:-:S04]  /*0dc0*/  FFMA R17, R17, R26, R22 ;  /* 0x0000001a11117223 */ /* 0x000fc80000000016 */
[----:B-----5:R-:W-:Y:S01]  /*0dd0*/  FFMA R27, R8, R27, R17 ;  /* 0x0000001b081b7223 */ /* 0x020fe20000000011 */
[----:B------:R-:W-:Y:S06]  /*0de0*/  BAR.SYNC.DEFER_BLOCKING 0x0 ;  /* 0x0000000000007b1d */ /* 0x000fec0000010000 */
.L_x_0:
[----:B------:R-:W0:Y:S01]  /*0df0*/  LDCU UR4, c[0x0][0x3a0] ;  /* 0x00007400ff0477ac */ /* 0x000e220008000800 */
[----:B------:R-:W1:Y:S01]  /*0e00*/  LDCU UR5, c[0x0][0x398] ;  /* 0x00007300ff0577ac */ /* 0x000e620008000800 */
[----:B0-----:R-:W-:-:S04]  /*0e10*/  ISETP.GE.AND P0, PT, R3, UR4, PT ;  /* 0x0000000403007c0c */ /* 0x001fc8000bf06270 */
[----:B-1----:R-:W-:-:S13]  /*0e20*/  ISETP.GE.OR P0, PT, R0, UR5, P0 ;  /* 0x0000000500007c0c */ /* 0x002fda0008706670 */
[----:B------:R-:W-:Y:S05]  /*0e30*/  @P0 EXIT ;  /* 0x000000000000094d */ /* 0x000fea0003800000 */
[----:B------:R-:W0:Y:S01]  /*0e40*/  LDC.64 R4, c[0x0][0x390] ;  /* 0x0000e400ff047b82 */ /* 0x000e220000000a00 */
[----:B------:R-:W-:-:S04]  /*0e50*/  IMAD R3, R0, UR4, R3 ;  /* 0x0000000400037c24 */ /* 0x000fc8000f8e0203 */
[----:B0-----:R-:W-:-:S05]  /*0e60*/  IMAD.WIDE.U32 R2, R3, 0x4, R4 ;  /* 0x0000000403027825 */ /* 0x001fca00078e0004 */
[----:B------:R-:W-:Y:S01]  /*0e70*/  STG.E desc[UR10][R2.64], R27 ;  /* 0x0000001b02007986 */ /* 0x000fe2000c10190a */
[----:B------:R-:W-:Y:S05]  /*0e80*/  EXIT ;  /* 0x000000000000794d */ /* 0x000fea0003800000 */
.L_x_3:
[----:B------:R-:W-:-:S00]  /*0e90*/  BRA `(.L_x_3) ;  /* 0xfffffffc00fc7947 */ /* 0x000fc0000383ffff */
[----:B------:R-:W-:-:S00]  /*0ea0*/  NOP ;  /* 0x0000000000007918 */ /* 0x000fc00000000000 */
        /* <DEDUP_REMOVED lines=13> */
.L_x_4:


//--------------------- .nv.shared._Z12matMulSharedPKfS0_Pfiii --------------------------
	.section	.nv.shared._Z12matMulSharedPKfS0_Pfiii,"aw",@nobits
	.sectionflags	@""
	.align	4
.nv.shared._Z12matMulSharedPKfS0_Pfiii:
	.zero		3072


//--------------------- .nv.shared.reserved.0     --------------------------
	.section	.nv.shared.reserved.0,"aw",@nobits
	.weak		__nv_reservedSMEM_offset_0_alias
	.size		__nv_reservedSMEM_offset_0_alias, 0, 64
	.other		__nv_reservedSMEM_offset_0_alias,@"STO_CUDA_RESERVED_SHARED STV_DEFAULT"
__nv_reservedSMEM_offset_0_alias:
	.zero		0
	.zero		64


//--------------------- .nv.constant0._Z12matMulSharedPKfS0_Pfiii --------------------------
	.section	.nv.constant0._Z12matMulSharedPKfS0_Pfiii,"a",@progbits
	.sectionflags	@""
	.align	4
.nv.constant0._Z12matMulSharedPKfS0_Pfiii:
	.zero		932


//--------------------- SYMBOLS --------------------------

	.type		.nv.reservedSmem.offset0,@object
	.size		.nv.reservedSmem.offset0,0x4
	.type		.nv.reservedSmem.cap,@object
	.size		.nv.reservedSmem.cap,0x4
